	.headerflags	@"EF_CUDA_TEXMODE_UNIFIED EF_CUDA_64BIT_ADDRESS EF_CUDA_ACCELERATORS EF_CUDA_SM90 EF_CUDA_VIRTUAL_SM(EF_CUDA_SM90)"
	.elftype	@"ET_EXEC"


//--------------------- .nv.info                  --------------------------
	.section	.nv.info,"",@"SHT_CUDA_INFO"
	.align	4


	//----- nvinfo : EIATTR_REGCOUNT
	.align		4
        /*0000*/ 	.byte	0x04, 0x2f
        /*0002*/ 	.short	(.L_1 - .L_0)
	.align		4
.L_0:
        /*0004*/ 	.word	index@(triton_poi_fused_convolution_reflection_pad2d_relu_0)
        /*0008*/ 	.word	0x00000010


	//----- nvinfo : EIATTR_MIN_STACK_SIZE
	.align		4
.L_1:
        /*000c*/ 	.byte	0x04, 0x12
        /*000e*/ 	.short	(.L_3 - .L_2)
	.align		4
.L_2:
        /*0010*/ 	.word	index@(triton_poi_fused_convolution_reflection_pad2d_relu_0)
        /*0014*/ 	.word	0x00000000


	//----- nvinfo : EIATTR_FRAME_SIZE
	.align		4
.L_3:
        /*0018*/ 	.byte	0x04, 0x11
        /*001a*/ 	.short	(.L_5 - .L_4)
	.align		4
.L_4:
        /*001c*/ 	.word	index@(triton_poi_fused_convolution_reflection_pad2d_relu_0)
        /*0020*/ 	.word	0x00000000


	//----- nvinfo : EIATTR_MIN_STACK_SIZE
	.align		4
.L_5:
        /*0024*/ 	.byte	0x04, 0x12
        /*0026*/ 	.short	(.L_7 - .L_6)
	.align		4
.L_6:
        /*0028*/ 	.word	index@(triton_poi_fused_convolution_reflection_pad2d_relu_0)
        /*002c*/ 	.word	0x00000000
.L_7:


//--------------------- .nv.info.triton_poi_fused_convolution_reflection_pad2d_relu_0 --------------------------
	.section	.nv.info.triton_poi_fused_convolution_reflection_pad2d_relu_0,"",@"SHT_CUDA_INFO"
	.sectionflags	@""
	.align	4


	//----- nvinfo : EIATTR_CUDA_API_VERSION
	.align		4
        /*0000*/ 	.byte	0x04, 0x37
        /*0002*/ 	.short	(.L_9 - .L_8)
.L_8:
        /*0004*/ 	.word	0x0000007c


	//----- nvinfo : EIATTR_KPARAM_INFO
	.align		4
.L_9:
        /*0008*/ 	.byte	0x04, 0x17
        /*000a*/ 	.short	(.L_11 - .L_10)
.L_10:
        /*000c*/ 	.word	0x00000000
        /*0010*/ 	.short	0x0003
        /*0012*/ 	.short	0x0018
        /*0014*/ 	.byte	0x00, 0xf0, 0x11, 0x00


	//----- nvinfo : EIATTR_KPARAM_INFO
	.align		4
.L_11:
        /*0018*/ 	.byte	0x04, 0x17
        /*001a*/ 	.short	(.L_13 - .L_12)
.L_12:
        /*001c*/ 	.word	0x00000000
        /*0020*/ 	.short	0x0002
        /*0022*/ 	.short	0x0010
        /*0024*/ 	.byte	0x00, 0xf4, 0x21, 0x00


	//----- nvinfo : EIATTR_KPARAM_INFO
	.align		4
.L_13:
        /*0028*/ 	.byte	0x04, 0x17
        /*002a*/ 	.short	(.L_15 - .L_14)
.L_14:
        /*002c*/ 	.word	0x00000000
        /*0030*/ 	.short	0x0001
        /*0032*/ 	.short	0x0008
        /*0034*/ 	.byte	0x00, 0xf4, 0x21, 0x00


	//----- nvinfo : EIATTR_KPARAM_INFO
	.align		4
.L_15:
        /*0038*/ 	.byte	0x04, 0x17
        /*003a*/ 	.short	(.L_17 - .L_16)
.L_16:
        /*003c*/ 	.word	0x00000000
        /*0040*/ 	.short	0x0000
        /*0042*/ 	.short	0x0000
        /*0044*/ 	.byte	0x00, 0xf4, 0x21, 0x00


	//----- nvinfo : EIATTR_SPARSE_MMA_MASK
	.align		4
.L_17:
        /*0048*/ 	.byte	0x03, 0x50
        /*004a*/ 	.short	0x0000


	//----- nvinfo : EIATTR_MAXREG_COUNT
	.align		4
        /*004c*/ 	.byte	0x03, 0x1b
        /*004e*/ 	.short	0x00ff


	//----- nvinfo : EIATTR_EXIT_INSTR_OFFSETS
	.align		4
        /*0050*/ 	.byte	0x04, 0x1c
        /*0052*/ 	.short	(.L_19 - .L_18)


	//   ....[0]....
.L_18:
        /*0054*/ 	.word	0x00000420


	//   ....[1]....
        /*0058*/ 	.word	0x00000440


	//----- nvinfo : EIATTR_REQNTID
	.align		4
.L_19:
        /*005c*/ 	.byte	0x04, 0x10
        /*005e*/ 	.short	(.L_21 - .L_20)
.L_20:
        /*0060*/ 	.word	0x00000080
        /*0064*/ 	.word	0x00000001
        /*0068*/ 	.word	0x00000001


	//----- nvinfo : EIATTR_CBANK_PARAM_SIZE
	.align		4
.L_21:
        /*006c*/ 	.byte	0x03, 0x19
        /*006e*/ 	.short	0x001c


	//----- nvinfo : EIATTR_PARAM_CBANK
	.align		4
        /*0070*/ 	.byte	0x04, 0x0a
        /*0072*/ 	.short	(.L_23 - .L_22)
	.align		4
.L_22:
        /*0074*/ 	.word	index@(.nv.constant0.triton_poi_fused_convolution_reflection_pad2d_relu_0)
        /*0078*/ 	.short	0x0210
        /*007a*/ 	.short	0x001c


	//----- nvinfo : EIATTR_SW_WAR
	.align		4
.L_23:
        /*007c*/ 	.byte	0x04, 0x36
        /*007e*/ 	.short	(.L_25 - .L_24)
.L_24:
        /*0080*/ 	.word	0x00000008
.L_25:


//--------------------- .nv.callgraph             --------------------------
	.section	.nv.callgraph,"",@"SHT_CUDA_CALLGRAPH"
	.align	4
	.sectionentsize	8
	.align		4
        /*0000*/ 	.word	0x00000000
	.align		4
        /*0004*/ 	.word	0xffffffff
	.align		4
        /*0008*/ 	.word	0x00000000
	.align		4
        /*000c*/ 	.word	0xfffffffe
	.align		4
        /*0010*/ 	.word	0x00000000
	.align		4
        /*0014*/ 	.word	0xfffffffd
	.align		4
        /*0018*/ 	.word	0x00000000
	.align		4
        /*001c*/ 	.word	0xfffffffc


//--------------------- .text.triton_poi_fused_convolution_reflection_pad2d_relu_0 --------------------------
	.section	.text.triton_poi_fused_convolution_reflection_pad2d_relu_0,"ax",@progbits
	.align	128
        .global         triton_poi_fused_convolution_reflection_pad2d_relu_0
        .type           triton_poi_fused_convolution_reflection_pad2d_relu_0,@function
        .size           triton_poi_fused_convolution_reflection_pad2d_relu_0,(.L_x_1 - triton_poi_fused_convolution_reflection_pad2d_relu_0)
        .other          triton_poi_fused_convolution_reflection_pad2d_relu_0,@"STO_CUDA_ENTRY STV_DEFAULT"
triton_poi_fused_convolution_reflection_pad2d_relu_0:
.text.triton_poi_fused_convolution_reflection_pad2d_relu_0:
[----:B------:R-:W0:Y:S02]  /*0000*/  LDC R1, c[0x0][0x28] ;  /* 0x00000a00ff017b82 */ /* 0x000e240000000800 */
[----:B------:R-:W1:Y:S01]  /*0010*/  S2R R0, SR_TID.X ;  /* 0x0000000000007919 */ /* 0x000e620000002100 */
[----:B------:R-:W-:Y:S01]  /*0020*/  ULDC.64 UR4, c[0x0][0x208] ;  /* 0x0000820000047ab9 */ /* 0x000fe20000000a00 */
[----:B------:R-:W2:Y:S01]  /*0030*/  S2R R3, SR_CTAID.X ;  /* 0x0000000000037919 */ /* 0x000ea20000002500 */
[----:B-1----:R-:W-:-:S05]  /*0040*/  IMAD.SHL.U32 R0, R0, 0x2, RZ ;  /* 0x0000000200007824 */ /* 0x002fca00078e00ff */
[----:B------:R-:W-:-:S05]  /*0050*/  LOP3.LUT R0, R0, 0xfe, RZ, 0xc0, !PT ;  /* 0x000000fe00007812 */ /* 0x000fca00078ec0ff */
[----:B--2---:R-:W-:-:S04]  /*0060*/  IMAD R0, R3, 0x100, R0 ;  /* 0x0000010003007824 */ /* 0x004fc800078e0200 */
[C---:B------:R-:W-:Y:S01]  /*0070*/  IMAD.HI R3, R0.reuse, 0x2aaaaaab, RZ ;  /* 0x2aaaaaab00037827 */ /* 0x040fe200078e02ff */
[----:B------:R-:W-:-:S03]  /*0080*/  ISETP.GE.AND P2, PT, R0, 0x2400, PT ;  /* 0x000024000000780c */ /* 0x000fc60003f46270 */
[C---:B------:R-:W-:Y:S01]  /*0090*/  VIADD R2, R0.reuse, 0x1 ;  /* 0x0000000100027836 */ /* 0x040fe20000000000 */
[----:B------:R-:W-:Y:S01]  /*00a0*/  LEA.HI R4, R3, R3, RZ, 0x1 ;  /* 0x0000000303047211 */ /* 0x000fe200078f08ff */
[----:B------:R-:W-:-:S04]  /*00b0*/  IMAD.HI R6, R0, 0x38e38e39, RZ ;  /* 0x38e38e3900067827 */ /* 0x000fc800078e02ff */
[----:B------:R-:W-:-:S04]  /*00c0*/  IMAD.HI R3, R2, 0x2aaaaaab, RZ ;  /* 0x2aaaaaab02037827 */ /* 0x000fc800078e02ff */
[----:B------:R-:W-:Y:S01]  /*00d0*/  IMAD.HI R5, R4, 0x2aaaaaab, RZ ;  /* 0x2aaaaaab04057827 */ /* 0x000fe200078e02ff */
[----:B------:R-:W-:-:S03]  /*00e0*/  LEA.HI R3, R3, R3, RZ, 0x1 ;  /* 0x0000000303037211 */ /* 0x000fc600078f08ff */
[----:B------:R-:W-:Y:S01]  /*00f0*/  IMAD R8, R4, 0x6, RZ ;  /* 0x0000000604087824 */ /* 0x000fe200078e02ff */
[----:B------:R-:W-:Y:S01]  /*0100*/  LEA.HI R5, R5, R5, RZ, 0x1 ;  /* 0x0000000505057211 */ /* 0x000fe200078f08ff */
[----:B------:R-:W-:-:S03]  /*0110*/  IMAD R3, R3, 0x6, RZ ;  /* 0x0000000603037824 */ /* 0x000fc600078e02ff */
[----:B------:R-:W-:Y:S01]  /*0120*/  LOP3.LUT R9, RZ, R8, RZ, 0x33, !PT ;  /* 0x00000008ff097212 */ /* 0x000fe200078e33ff */
[----:B------:R-:W-:Y:S01]  /*0130*/  IMAD R7, R5, 0x6, RZ ;  /* 0x0000000605077824 */ /* 0x000fe200078e02ff */
[----:B------:R-:W-:Y:S02]  /*0140*/  LOP3.LUT R3, RZ, R3, RZ, 0x33, !PT ;  /* 0x00000003ff037212 */ /* 0x000fe400078e33ff */
[----:B------:R-:W-:Y:S01]  /*0150*/  SHF.R.U32.HI R5, RZ, 0x1f, R6 ;  /* 0x0000001fff057819 */ /* 0x000fe20000011606 */
[----:B------:R-:W-:Y:S01]  /*0160*/  IMAD.IADD R9, R0, 0x1, R9 ;  /* 0x0000000100097824 */ /* 0x000fe200078e0209 */
[----:B------:R-:W-:Y:S02]  /*0170*/  LOP3.LUT R7, RZ, R7, RZ, 0x33, !PT ;  /* 0x00000007ff077212 */ /* 0x000fe400078e33ff */
[----:B------:R-:W-:Y:S02]  /*0180*/  IADD3 R3, R2, R3, RZ ;  /* 0x0000000302037210 */ /* 0x000fe40007ffe0ff */
[----:B------:R-:W-:Y:S01]  /*0190*/  IABS R10, R9 ;  /* 0x00000009000a7213 */ /* 0x000fe20000000000 */
[----:B------:R-:W-:Y:S01]  /*01a0*/  IMAD.IADD R7, R4, 0x1, R7 ;  /* 0x0000000104077824 */ /* 0x000fe200078e0207 */
[----:B------:R-:W-:-:S02]  /*01b0*/  IABS R8, R3 ;  /* 0x0000000300087213 */ /* 0x000fc40000000000 */
[----:B------:R-:W-:Y:S01]  /*01c0*/  LEA.HI.SX32 R6, R6, R5, 0x1d ;  /* 0x0000000506067211 */ /* 0x000fe200078feaff */
[----:B------:R-:W-:Y:S01]  /*01d0*/  VIADD R10, R10, 0xfffffffd ;  /* 0xfffffffd0a0a7836 */ /* 0x000fe20000000000 */
[----:B------:R-:W1:Y:S01]  /*01e0*/  LDC.64 R4, c[0x0][0x210] ;  /* 0x00008400ff047b82 */ /* 0x000e620000000a00 */
[----:B------:R-:W-:Y:S01]  /*01f0*/  VIADD R8, R8, 0xfffffffd ;  /* 0xfffffffd08087836 */ /* 0x000fe20000000000 */
[----:B------:R-:W-:Y:S02]  /*0200*/  IABS R11, R7 ;  /* 0x00000007000b7213 */ /* 0x000fe40000000000 */
[----:B------:R-:W-:Y:S02]  /*0210*/  IABS R12, R10 ;  /* 0x0000000a000c7213 */ /* 0x000fe40000000000 */
[----:B------:R-:W-:Y:S02]  /*0220*/  SHF.R.S32.HI R7, RZ, 0x1f, R6 ;  /* 0x0000001fff077819 */ /* 0x000fe40000011406 */
[----:B------:R-:W2:Y:S01]  /*0230*/  LDC.64 R2, c[0x0][0x218] ;  /* 0x00008600ff027b82 */ /* 0x000ea20000000a00 */
[----:B------:R-:W-:-:S02]  /*0240*/  IADD3 R10, R11, -0x3, RZ ;  /* 0xfffffffd0b0a7810 */ /* 0x000fc40007ffe0ff */
[----:B------:R-:W-:Y:S01]  /*0250*/  IABS R13, R8 ;  /* 0x00000008000d7213 */ /* 0x000fe20000000000 */
[----:B------:R-:W-:Y:S01]  /*0260*/  IMAD.MOV.U32 R8, RZ, RZ, R12 ;  /* 0x000000ffff087224 */ /* 0x000fe200078e000c */
[----:B------:R-:W-:Y:S02]  /*0270*/  LEA.HI R7, R7, R6, RZ, 0x6 ;  /* 0x0000000607077211 */ /* 0x000fe400078f30ff */
[----:B------:R-:W-:Y:S01]  /*0280*/  IABS R11, R10 ;  /* 0x0000000a000b7213 */ /* 0x000fe20000000000 */
[----:B------:R-:W-:Y:S01]  /*0290*/  IMAD.MOV.U32 R10, RZ, RZ, R13 ;  /* 0x000000ffff0a7224 */ /* 0x000fe200078e000d */
[----:B------:R-:W-:Y:S02]  /*02a0*/  LEA R9, R6, 0xf, 0x4 ;  /* 0x0000000f06097811 */ /* 0x000fe400078e20ff */
[----:B------:R-:W-:Y:S02]  /*02b0*/  CS2R R12, SRZ ;  /* 0x00000000000c7805 */ /* 0x000fe4000001ff00 */
[----:B------:R-:W-:-:S02]  /*02c0*/  LOP3.LUT R7, R7, 0xffffffc0, RZ, 0xc0, !PT ;  /* 0xffffffc007077812 */ /* 0x000fc400078ec0ff */
[----:B------:R-:W-:Y:S01]  /*02d0*/  IADD3 R10, R9, -R10, RZ ;  /* 0x8000000a090a7210 */ /* 0x000fe20007ffe0ff */
[----:B------:R-:W-:Y:S02]  /*02e0*/  IMAD.IADD R8, R9, 0x1, -R8 ;  /* 0x0000000109087824 */ /* 0x000fe400078e0a08 */
[----:B------:R-:W-:Y:S02]  /*02f0*/  IMAD.IADD R9, R6, 0x1, -R7 ;  /* 0x0000000106097824 */ /* 0x000fe400078e0a07 */
[C---:B------:R-:W-:Y:S02]  /*0300*/  IMAD R7, R11.reuse, -0x4, R8 ;  /* 0xfffffffc0b077824 */ /* 0x040fe400078e0208 */
[----:B------:R-:W-:Y:S02]  /*0310*/  IMAD R11, R11, -0x4, R10 ;  /* 0xfffffffc0b0b7824 */ /* 0x000fe400078e020a */
[----:B-1----:R-:W-:-:S04]  /*0320*/  IMAD.WIDE R6, R7, 0x4, R4 ;  /* 0x0000000407067825 */ /* 0x002fc800078e0204 */
[----:B------:R-:W-:Y:S01]  /*0330*/  IMAD.WIDE R4, R11, 0x4, R4 ;  /* 0x000000040b047825 */ /* 0x000fe200078e0204 */
[----:B------:R-:W-:-:S03]  /*0340*/  CS2R R10, SRZ ;  /* 0x00000000000a7805 */ /* 0x000fc6000001ff00 */
[----:B--2---:R-:W-:Y:S02]  /*0350*/  IMAD.WIDE R2, R9, 0x4, R2 ;  /* 0x0000000409027825 */ /* 0x004fe400078e0202 */
[----:B------:R-:W1:Y:S01]  /*0360*/  LDC.64 R8, c[0x0][0x220] ;  /* 0x00008800ff087b82 */ /* 0x000e620000000a00 */
[----:B------:R-:W2:Y:S04]  /*0370*/  @!P2 LDG.E.EL R10, desc[UR4][R6.64] ;  /* 0x00000004060aa981 */ /* 0x000ea8000c2e1900 */
[----:B------:R-:W2:Y:S04]  /*0380*/  @!P2 LDG.E.EL R13, desc[UR4][R2.64] ;  /* 0x00000004020da981 */ /* 0x000ea8000c2e1900 */
[----:B------:R-:W3:Y:S04]  /*0390*/  @!P2 LDG.E.EL R11, desc[UR4][R4.64] ;  /* 0x00000004040ba981 */ /* 0x000ee8000c2e1900 */
[----:B------:R-:W3:Y:S01]  /*03a0*/  @!P2 LDG.E.EL R12, desc[UR4][R2.64] ;  /* 0x00000004020ca981 */ /* 0x000ee2000c2e1900 */
[----:B-1----:R-:W-:Y:S01]  /*03b0*/  IMAD.WIDE R8, R0, 0x4, R8 ;  /* 0x0000000400087825 */ /* 0x002fe200078e0208 */
[----:B--2---:R-:W-:-:S03]  /*03c0*/  FSETP.GEU.AND P0, PT, R10, -R13, PT ;  /* 0x8000000d0a00720b */ /* 0x004fc60003f0e000 */
[----:B------:R-:W-:-:S05]  /*03d0*/  FADD R10, R13, R10 ;  /* 0x0000000a0d0a7221 */ /* 0x000fca0000000000 */
[----:B------:R-:W-:Y:S01]  /*03e0*/  FSEL R10, R10, RZ, P0 ;  /* 0x000000ff0a0a7208 */ /* 0x000fe20000000000 */
[----:B---3--:R-:W-:Y:S01]  /*03f0*/  FADD R13, R12, R11 ;  /* 0x0000000b0c0d7221 */ /* 0x008fe20000000000 */
[----:B------:R-:W-:-:S04]  /*0400*/  FSETP.GEU.AND P1, PT, R11, -R12, PT ;  /* 0x8000000c0b00720b */ /* 0x000fc80003f2e000 */
[----:B------:R-:W-:Y:S01]  /*0410*/  FSEL R11, R13, RZ, P1 ;  /* 0x000000ff0d0b7208 */ /* 0x000fe20000800000 */
[----:B------:R-:W-:Y:S08]  /*0420*/  @P2 EXIT ;  /* 0x000000000000294d */ /* 0x000ff00003800000 */
[----:B------:R-:W-:Y:S01]  /*0430*/  STG.E.64 desc[UR4][R8.64], R10 ;  /* 0x0000000a08007986 */ /* 0x000fe2000c101b04 */
[----:B------:R-:W-:Y:S05]  /*0440*/  EXIT ;  /* 0x000000000000794d */ /* 0x000fea0003800000 */
.L_x_0:
[----:B------:R-:W-:-:S00]  /*0450*/  BRA `(.L_x_0) ;  /* 0xfffffffc00fc7947 */ /* 0x000fc0000383ffff */
[----:B------:R-:W-:-:S00]  /*0460*/  NOP ;  /* 0x0000000000007918 */ /* 0x000fc00000000000 */
        /* <DEDUP_REMOVED lines=9> */
.L_x_1:


//--------------------- .nv.constant0.triton_poi_fused_convolution_reflection_pad2d_relu_0 --------------------------
	.section	.nv.constant0.triton_poi_fused_convolution_reflection_pad2d_relu_0,"a",@progbits
	.sectionflags	@""
	.align	4
.nv.constant0.triton_poi_fused_convolution_reflection_pad2d_relu_0:
	.zero		556
